//
// Generated by NVIDIA NVVM Compiler
//
// Compiler Build ID: CL-36424714
// Cuda compilation tools, release 13.0, V13.0.88
// Based on NVVM 20.0.0
//

.version 9.0
.target sm_100
.address_size 64

	// .globl	_Z15vectorMagnitudePKfS0_Pfi

.visible .entry _Z15vectorMagnitudePKfS0_Pfi(
	.param .u64 .ptr .align 1 _Z15vectorMagnitudePKfS0_Pfi_param_0,
	.param .u64 .ptr .align 1 _Z15vectorMagnitudePKfS0_Pfi_param_1,
	.param .u64 .ptr .align 1 _Z15vectorMagnitudePKfS0_Pfi_param_2,
	.param .u32 _Z15vectorMagnitudePKfS0_Pfi_param_3
)
{
	.reg .pred 	%p<2>;
	.reg .b32 	%r<6>;
	.reg .b32 	%f<6>;
	.reg .b64 	%rd<11>;

	ld.param.u64 	%rd1, [_Z15vectorMagnitudePKfS0_Pfi_param_0];
	ld.param.u64 	%rd2, [_Z15vectorMagnitudePKfS0_Pfi_param_1];
	ld.param.u64 	%rd3, [_Z15vectorMagnitudePKfS0_Pfi_param_2];
	ld.param.u32 	%r2, [_Z15vectorMagnitudePKfS0_Pfi_param_3];
	mov.u32 	%r3, %ctaid.x;
	mov.u32 	%r4, %ntid.x;
	mov.u32 	%r5, %tid.x;
	mad.lo.s32 	%r1, %r3, %r4, %r5;
	setp.ge.s32 	%p1, %r1, %r2;
	@%p1 bra 	$L__BB0_2;
	cvta.to.global.u64 	%rd4, %rd1;
	cvta.to.global.u64 	%rd5, %rd2;
	cvta.to.global.u64 	%rd6, %rd3;
	mul.wide.s32 	%rd7, %r1, 4;
	add.s64 	%rd8, %rd4, %rd7;
	ld.global.f32 	%f1, [%rd8];
	add.s64 	%rd9, %rd5, %rd7;
	ld.global.f32 	%f2, [%rd9];
	mul.f32 	%f3, %f2, %f2;
	fma.rn.f32 	%f4, %f1, %f1, %f3;
	sqrt.rn.f32 	%f5, %f4;
	add.s64 	%rd10, %rd6, %rd7;
	st.global.f32 	[%rd10], %f5;
$L__BB0_2:
	ret;

}


// ===== COMPILED SASS (sm_100) =====

	.target	sm_100

	.elftype	@"ET_EXEC"


//--------------------- .note.nv.tkinfo           --------------------------
	.section	.note.nv.tkinfo,"",@"SHT_NOTE"
	.sectionflags	@"SHF_NOTE_NV_TKINFO"
	.tkinfo
        /*0018*/ 	.word	0x00000002
        /*0030*/ 	.string	""
        /*0030*/ 	.string	"ptxas"
        /*0030*/ 	.string	"Cuda compilation tools, release 13.0, V13.0.88"
        /*0030*/ 	.string	"Build cuda_13.0.r13.0/compiler.36424714_0"
        /*0030*/ 	.string	"-arch sm_100 -m 64 "



//--------------------- .note.nv.cuinfo           --------------------------
	.section	.note.nv.cuinfo,"",@"SHT_NOTE"
	.sectionflags	@"SHF_NOTE_NV_CUINFO"
        /*0018*/ 	.short	0x0002
        /*001a*/ 	.short	0x0064
        /*001c*/ 	.short	0x0082
	.zero		2


//--------------------- .nv.info                  --------------------------
	.section	.nv.info,"",@"SHT_CUDA_INFO"
	.align	4


	//----- nvinfo : EIATTR_REGCOUNT
	.align		4
        /*0000*/ 	.byte	0x04, 0x2f
        /*0002*/ 	.short	(.L_1 - .L_0)
	.align		4
.L_0:
        /*0004*/ 	.word	index@(_Z15vectorMagnitudePKfS0_Pfi)
        /*0008*/ 	.word	0x0000000b


	//----- nvinfo : EIATTR_FRAME_SIZE
	.align		4
.L_1:
        /*000c*/ 	.byte	0x04, 0x11
        /*000e*/ 	.short	(.L_3 - .L_2)
	.align		4
.L_2:
        /*0010*/ 	.word	index@($__internal_0_$__cuda_sm20_sqrt_rn_f32_slowpath)
        /*0014*/ 	.word	0x00000000


	//----- nvinfo : EIATTR_FRAME_SIZE
	.align		4
.L_3:
        /*0018*/ 	.byte	0x04, 0x11
        /*001a*/ 	.short	(.L_5 - .L_4)
	.align		4
.L_4:
        /*001c*/ 	.word	index@(_Z15vectorMagnitudePKfS0_Pfi)
        /*0020*/ 	.word	0x00000000


	//----- nvinfo : EIATTR_MIN_STACK_SIZE
	.align		4
.L_5:
        /*0024*/ 	.byte	0x04, 0x12
        /*0026*/ 	.short	(.L_7 - .L_6)
	.align		4
.L_6:
        /*0028*/ 	.word	index@(_Z15vectorMagnitudePKfS0_Pfi)
        /*002c*/ 	.word	0x00000000
.L_7:


//--------------------- .nv.compat                --------------------------
	.section	.nv.compat,"",@"SHT_CUDA_COMPAT_INFO"
	.align	4
        /*0000*/ 	.byte	0x02, 0x09, 0x00, 0x00, 0x02, 0x02, 0x01, 0x00, 0x02, 0x05, 0x05, 0x00, 0x03, 0x07, 0x01, 0x01
        /*0010*/ 	.byte	0x02, 0x03, 0x00, 0x00, 0x02, 0x06, 0x01, 0x00, 0x04, 0x0b, 0x08, 0x00, 0x01, 0x00, 0x00, 0x00
        /*0020*/ 	.byte	0x00, 0x00, 0x00, 0x00


//--------------------- .nv.info._Z15vectorMagnitudePKfS0_Pfi --------------------------
	.section	.nv.info._Z15vectorMagnitudePKfS0_Pfi,"",@"SHT_CUDA_INFO"
	.sectionflags	@""
	.align	4


	//----- nvinfo : EIATTR_CUDA_API_VERSION
	.align		4
        /*0000*/ 	.byte	0x04, 0x37
        /*0002*/ 	.short	(.L_9 - .L_8)
.L_8:
        /*0004*/ 	.word	0x00000082


	//----- nvinfo : EIATTR_KPARAM_INFO
	.align		4
.L_9:
        /*0008*/ 	.byte	0x04, 0x17
        /*000a*/ 	.short	(.L_11 - .L_10)
.L_10:
        /*000c*/ 	.word	0x00000000
        /*0010*/ 	.short	0x0003
        /*0012*/ 	.short	0x0018
        /*0014*/ 	.byte	0x00, 0xf0, 0x11, 0x00


	//----- nvinfo : EIATTR_KPARAM_INFO
	.align		4
.L_11:
        /*0018*/ 	.byte	0x04, 0x17
        /*001a*/ 	.short	(.L_13 - .L_12)
.L_12:
        /*001c*/ 	.word	0x00000000
        /*0020*/ 	.short	0x0002
        /*0022*/ 	.short	0x0010
        /*0024*/ 	.byte	0x00, 0xf5, 0x21, 0x00


	//----- nvinfo : EIATTR_KPARAM_INFO
	.align		4
.L_13:
        /*0028*/ 	.byte	0x04, 0x17
        /*002a*/ 	.short	(.L_15 - .L_14)
.L_14:
        /*002c*/ 	.word	0x00000000
        /*0030*/ 	.short	0x0001
        /*0032*/ 	.short	0x0008
        /*0034*/ 	.byte	0x00, 0xf5, 0x21, 0x00


	//----- nvinfo : EIATTR_KPARAM_INFO
	.align		4
.L_15:
        /*0038*/ 	.byte	0x04, 0x17
        /*003a*/ 	.short	(.L_17 - .L_16)
.L_16:
        /*003c*/ 	.word	0x00000000
        /*0040*/ 	.short	0x0000
        /*0042*/ 	.short	0x0000
        /*0044*/ 	.byte	0x00, 0xf5, 0x21, 0x00


	//----- nvinfo : EIATTR_SPARSE_MMA_MASK
	.align		4
.L_17:
        /*0048*/ 	.byte	0x03, 0x50
        /*004a*/ 	.short	0x0000


	//----- nvinfo : EIATTR_MAXREG_COUNT
	.align		4
        /*004c*/ 	.byte	0x03, 0x1b
        /*004e*/ 	.short	0x00ff


	//----- nvinfo : EIATTR_MERCURY_ISA_VERSION
	.align		4
        /*0050*/ 	.byte	0x03, 0x5f
        /*0052*/ 	.short	0x0101


	//----- nvinfo : EIATTR_VRC_CTA_INIT_COUNT
	.align		4
        /*0054*/ 	.byte	0x02, 0x4a
	.zero		1
	.zero		1


	//----- nvinfo : EIATTR_EXIT_INSTR_OFFSETS
	.align		4
        /*0058*/ 	.byte	0x04, 0x1c
        /*005a*/ 	.short	(.L_19 - .L_18)


	//   ....[0]....
.L_18:
        /*005c*/ 	.word	0x00000070


	//   ....[1]....
        /*0060*/ 	.word	0x00000220


	//----- nvinfo : EIATTR_CRS_STACK_SIZE
	.align		4
.L_19:
        /*0064*/ 	.byte	0x04, 0x1e
        /*0066*/ 	.short	(.L_21 - .L_20)
.L_20:
        /*0068*/ 	.word	0x00000000


	//----- nvinfo : EIATTR_CBANK_PARAM_SIZE
	.align		4
.L_21:
        /*006c*/ 	.byte	0x03, 0x19
        /*006e*/ 	.short	0x001c


	//----- nvinfo : EIATTR_PARAM_CBANK
	.align		4
        /*0070*/ 	.byte	0x04, 0x0a
        /*0072*/ 	.short	(.L_23 - .L_22)
	.align		4
.L_22:
        /*0074*/ 	.word	index@(.nv.constant0._Z15vectorMagnitudePKfS0_Pfi)
        /*0078*/ 	.short	0x0380
        /*007a*/ 	.short	0x001c


	//----- nvinfo : EIATTR_SW_WAR
	.align		4
.L_23:
        /*007c*/ 	.byte	0x04, 0x36
        /*007e*/ 	.short	(.L_25 - .L_24)
.L_24:
        /*0080*/ 	.word	0x00000008
.L_25:


//--------------------- .nv.callgraph             --------------------------
	.section	.nv.callgraph,"",@"SHT_CUDA_CALLGRAPH"
	.align	4
	.sectionentsize	8
	.align		4
        /*0000*/ 	.word	0x00000000
	.align		4
        /*0004*/ 	.word	0xffffffff
	.align		4
        /*0008*/ 	.word	0x00000000
	.align		4
        /*000c*/ 	.word	0xfffffffe
	.align		4
        /*0010*/ 	.word	0x00000000
	.align		4
        /*0014*/ 	.word	0xfffffffd
	.align		4
        /*0018*/ 	.word	0x00000000
	.align		4
        /*001c*/ 	.word	0xfffffffc


//--------------------- .text._Z15vectorMagnitudePKfS0_Pfi --------------------------
	.section	.text._Z15vectorMagnitudePKfS0_Pfi,"ax",@progbits
	.align	128
        .global         _Z15vectorMagnitudePKfS0_Pfi
        .type           _Z15vectorMagnitudePKfS0_Pfi,@function
        .size           _Z15vectorMagnitudePKfS0_Pfi,(.L_x_5 - _Z15vectorMagnitudePKfS0_Pfi)
        .other          _Z15vectorMagnitudePKfS0_Pfi,@"STO_CUDA_ENTRY STV_DEFAULT"
_Z15vectorMagnitudePKfS0_Pfi:
.text._Z15vectorMagnitudePKfS0_Pfi:
[----:B------:R-:W-:Y:S01]  /*0000*/  LDC R1, c[0x0][0x37c] ;  /* 0x0000df00ff017b82 */ /* 0x000fe20000000800 */
[----:B------:R-:W0:Y:S07]  /*0010*/  S2R R3, SR_TID.X ;  /* 0x0000000000037919 */ /* 0x000e2e0000002100 */
[----:B------:R-:W0:Y:S01]  /*0020*/  S2UR UR4, SR_CTAID.X ;  /* 0x00000000000479c3 */ /* 0x000e220000002500 */
[----:B------:R-:W1:Y:S07]  /*0030*/  LDCU UR5, c[0x0][0x398] ;  /* 0x00007300ff0577ac */ /* 0x000e6e0008000800 */
[----:B------:R-:W0:Y:S02]  /*0040*/  LDC R2, c[0x0][0x360] ;  /* 0x0000d800ff027b82 */ /* 0x000e240000000800 */
[----:B0-----:R-:W-:-:S05]  /*0050*/  IMAD R2, R2, UR4, R3 ;  /* 0x0000000402027c24 */ /* 0x001fca000f8e0203 */
[----:B-1----:R-:W-:-:S13]  /*0060*/  ISETP.GE.AND P0, PT, R2, UR5, PT ;  /* 0x0000000502007c0c */ /* 0x002fda000bf06270 */
[----:B------:R-:W-:Y:S05]  /*0070*/  @P0 EXIT ;  /* 0x000000000000094d */ /* 0x000fea0003800000 */
[----:B------:R-:W0:Y:S01]  /*0080*/  LDC.64 R6, c[0x0][0x388] ;  /* 0x0000e200ff067b82 */ /* 0x000e220000000a00 */
[----:B------:R-:W1:Y:S07]  /*0090*/  LDCU.64 UR4, c[0x0][0x358] ;  /* 0x00006b00ff0477ac */ /* 0x000e6e0008000a00 */
[----:B------:R-:W2:Y:S01]  /*00a0*/  LDC.64 R4, c[0x0][0x380] ;  /* 0x0000e000ff047b82 */ /* 0x000ea20000000a00 */
[----:B0-----:R-:W-:-:S06]  /*00b0*/  IMAD.WIDE R6, R2, 0x4, R6 ;  /* 0x0000000402067825 */ /* 0x001fcc00078e0206 */
[----:B-1----:R-:W3:Y:S01]  /*00c0*/  LDG.E R6, desc[UR4][R6.64] ;  /* 0x0000000406067981 */ /* 0x002ee2000c1e1900 */
[----:B--2---:R-:W-:-:S06]  /*00d0*/  IMAD.WIDE R4, R2, 0x4, R4 ;  /* 0x0000000402047825 */ /* 0x004fcc00078e0204 */
[----:B------:R-:W2:Y:S01]  /*00e0*/  LDG.E R4, desc[UR4][R4.64] ;  /* 0x0000000404047981 */ /* 0x000ea2000c1e1900 */
[----:B------:R-:W-:Y:S01]  /*00f0*/  BSSY.RECONVERGENT B0, `(.L_x_0) ;  /* 0x000000f000007945 */ /* 0x000fe20003800200 */
[----:B---3--:R-:W-:-:S04]  /*0100*/  FMUL R3, R6, R6 ;  /* 0x0000000606037220 */ /* 0x008fc80000400000 */
[----:B--2---:R-:W-:-:S05]  /*0110*/  FFMA R0, R4, R4, R3 ;  /* 0x0000000404007223 */ /* 0x004fca0000000003 */
[----:B------:R-:W-:Y:S01]  /*0120*/  IADD3 R8, PT, PT, R0, -0xd000000, RZ ;  /* 0xf300000000087810 */ /* 0x000fe20007ffe0ff */
[----:B------:R0:W1:Y:S03]  /*0130*/  MUFU.RSQ R3, R0 ;  /* 0x0000000000037308 */ /* 0x0000660000001400 */
[----:B------:R-:W-:-:S13]  /*0140*/  ISETP.GT.U32.AND P0, PT, R8, 0x727fffff, PT ;  /* 0x727fffff0800780c */ /* 0x000fda0003f04070 */
[----:B0-----:R-:W-:Y:S05]  /*0150*/  @!P0 BRA `(.L_x_1) ;  /* 0x0000000000108947 */ /* 0x001fea0003800000 */
[----:B------:R-:W-:-:S07]  /*0160*/  MOV R8, 0x180 ;  /* 0x0000018000087802 */ /* 0x000fce0000000f00 */
[----:B-1----:R-:W-:Y:S05]  /*0170*/  CALL.REL.NOINC `($__internal_0_$__cuda_sm20_sqrt_rn_f32_slowpath) ;  /* 0x00000000002c7944 */ /* 0x002fea0003c00000 */
[----:B------:R-:W-:Y:S01]  /*0180*/  MOV R7, R3 ;  /* 0x0000000300077202 */ /* 0x000fe20000000f00 */
[----:B------:R-:W-:Y:S06]  /*0190*/  BRA `(.L_x_2) ;  /* 0x0000000000107947 */ /* 0x000fec0003800000 */
.L_x_1:
[----:B-1----:R-:W-:Y:S01]  /*01a0*/  FMUL.FTZ R7, R0, R3 ;  /* 0x0000000300077220 */ /* 0x002fe20000410000 */
[----:B------:R-:W-:-:S03]  /*01b0*/  FMUL.FTZ R3, R3, 0.5 ;  /* 0x3f00000003037820 */ /* 0x000fc60000410000 */
[----:B------:R-:W-:-:S04]  /*01c0*/  FFMA R0, -R7, R7, R0 ;  /* 0x0000000707007223 */ /* 0x000fc80000000100 */
[----:B------:R-:W-:-:S07]  /*01d0*/  FFMA R7, R0, R3, R7 ;  /* 0x0000000300077223 */ /* 0x000fce0000000007 */
.L_x_2:
[----:B------:R-:W-:Y:S05]  /*01e0*/  BSYNC.RECONVERGENT B0 ;  /* 0x0000000000007941 */ /* 0x000fea0003800200 */
.L_x_0:
[----:B------:R-:W0:Y:S02]  /*01f0*/  LDC.64 R4, c[0x0][0x390] ;  /* 0x0000e400ff047b82 */ /* 0x000e240000000a00 */
[----:B0-----:R-:W-:-:S05]  /*0200*/  IMAD.WIDE R2, R2, 0x4, R4 ;  /* 0x0000000402027825 */ /* 0x001fca00078e0204 */
[----:B------:R-:W-:Y:S01]  /*0210*/  STG.E desc[UR4][R2.64], R7 ;  /* 0x0000000702007986 */ /* 0x000fe2000c101904 */
[----:B------:R-:W-:Y:S05]  /*0220*/  EXIT ;  /* 0x000000000000794d */ /* 0x000fea0003800000 */
        .weak           $__internal_0_$__cuda_sm20_sqrt_rn_f32_slowpath
        .type           $__internal_0_$__cuda_sm20_sqrt_rn_f32_slowpath,@function
        .size           $__internal_0_$__cuda_sm20_sqrt_rn_f32_slowpath,(.L_x_5 - $__internal_0_$__cuda_sm20_sqrt_rn_f32_slowpath)
$__internal_0_$__cuda_sm20_sqrt_rn_f32_slowpath:
[----:B------:R-:W-:-:S13]  /*0230*/  LOP3.LUT P0, RZ, R0, 0x7fffffff, RZ, 0xc0, !PT ;  /* 0x7fffffff00ff7812 */ /* 0x000fda000780c0ff */
[----:B------:R-:W-:Y:S01]  /*0240*/  @!P0 MOV R3, R0 ;  /* 0x0000000000038202 */ /* 0x000fe20000000f00 */
[----:B------:R-:W-:Y:S06]  /*0250*/  @!P0 BRA `(.L_x_3) ;  /* 0x0000000000408947 */ /* 0x000fec0003800000 */
[----:B------:R-:W-:-:S13]  /*0260*/  FSETP.GEU.FTZ.AND P0, PT, R0, RZ, PT ;  /* 0x000000ff0000720b */ /* 0x000fda0003f1e000 */
[----:B------:R-:W-:Y:S01]  /*0270*/  @!P0 MOV R3, 0x7fffffff ;  /* 0x7fffffff00038802 */ /* 0x000fe20000000f00 */
[----:B------:R-:W-:Y:S06]  /*0280*/  @!P0 BRA `(.L_x_3) ;  /* 0x0000000000348947 */ /* 0x000fec0003800000 */
[----:B------:R-:W-:-:S13]  /*0290*/  FSETP.GTU.FTZ.AND P0, PT, |R0|, +INF , PT ;  /* 0x7f8000000000780b */ /* 0x000fda0003f1c200 */
[----:B------:R-:W-:Y:S01]  /*02a0*/  @P0 FADD.FTZ R3, R0, 1 ;  /* 0x3f80000000030421 */ /* 0x000fe20000010000 */
[----:B------:R-:W-:Y:S06]  /*02b0*/  @P0 BRA `(.L_x_3) ;  /* 0x0000000000280947 */ /* 0x000fec0003800000 */
[----:B------:R-:W-:-:S13]  /*02c0*/  FSETP.NEU.FTZ.AND P0, PT, |R0|, +INF , PT ;  /* 0x7f8000000000780b */ /* 0x000fda0003f1d200 */
[----:B------:R-:W-:-:S04]  /*02d0*/  @P0 FFMA R4, R0, 1.84467440737095516160e+19, RZ ;  /* 0x5f80000000040823 */ /* 0x000fc800000000ff */
[----:B------:R-:W0:Y:S02]  /*02e0*/  @P0 MUFU.RSQ R3, R4 ;  /* 0x0000000400030308 */ /* 0x000e240000001400 */
[----:B0-----:R-:W-:Y:S01]  /*02f0*/  @P0 FMUL.FTZ R5, R4, R3 ;  /* 0x0000000304050220 */ /* 0x001fe20000410000 */
[----:B------:R-:W-:Y:S01]  /*0300*/  @P0 FMUL.FTZ R7, R3, 0.5 ;  /* 0x3f00000003070820 */ /* 0x000fe20000410000 */
[----:B------:R-:W-:Y:S02]  /*0310*/  @!P0 MOV R3, R0 ;  /* 0x0000000000038202 */ /* 0x000fe40000000f00 */
[----:B------:R-:W-:-:S04]  /*0320*/  @P0 FADD.FTZ R6, -R5, -RZ ;  /* 0x800000ff05060221 */ /* 0x000fc80000010100 */
[----:B------:R-:W-:-:S04]  /*0330*/  @P0 FFMA R6, R5, R6, R4 ;  /* 0x0000000605060223 */ /* 0x000fc80000000004 */
[----:B------:R-:W-:-:S04]  /*0340*/  @P0 FFMA R6, R6, R7, R5 ;  /* 0x0000000706060223 */ /* 0x000fc80000000005 */
[----:B------:R-:W-:-:S07]  /*0350*/  @P0 FMUL.FTZ R3, R6, 2.3283064365386962891e-10 ;  /* 0x2f80000006030820 */ /* 0x000fce0000410000 */
.L_x_3:
[----:B------:R-:W-:Y:S01]  /*0360*/  HFMA2 R5, -RZ, RZ, 0, 0 ;  /* 0x00000000ff057431 */ /* 0x000fe200000001ff */
[----:B------:R-:W-:-:S04]  /*0370*/  MOV R4, R8 ;  /* 0x0000000800047202 */ /* 0x000fc80000000f00 */
[----:B------:R-:W-:Y:S05]  /*0380*/  RET.REL.NODEC R4 `(_Z15vectorMagnitudePKfS0_Pfi) ;  /* 0xfffffffc041c7950 */ /* 0x000fea0003c3ffff */
.L_x_4:
[----:B------:R-:W-:-:S00]  /*0390*/  BRA `(.L_x_4) ;  /* 0xfffffffc00fc7947 */ /* 0x000fc0000383ffff */
[----:B------:R-:W-:-:S00]  /*03a0*/  NOP ;  /* 0x0000000000007918 */ /* 0x000fc00000000000 */
        /* <DEDUP_REMOVED lines=13> */
.L_x_5:


//--------------------- .nv.shared.reserved.0     --------------------------
	.section	.nv.shared.reserved.0,"aw",@nobits
	.weak		__nv_reservedSMEM_offset_0_alias
	.size		__nv_reservedSMEM_offset_0_alias, 0, 64
	.other		__nv_reservedSMEM_offset_0_alias,@"STO_CUDA_RESERVED_SHARED STV_DEFAULT"
__nv_reservedSMEM_offset_0_alias:
	.zero		0
	.zero		64


//--------------------- .nv.constant0._Z15vectorMagnitudePKfS0_Pfi --------------------------
	.section	.nv.constant0._Z15vectorMagnitudePKfS0_Pfi,"a",@progbits
	.sectionflags	@""
	.align	4
.nv.constant0._Z15vectorMagnitudePKfS0_Pfi:
	.zero		924


//--------------------- SYMBOLS --------------------------

	.type		.nv.reservedSmem.offset0,@object
	.size		.nv.reservedSmem.offset0,0x4
